	.headerflags	@"EF_CUDA_TEXMODE_UNIFIED EF_CUDA_64BIT_ADDRESS EF_CUDA_ACCELERATORS EF_CUDA_SM90 EF_CUDA_VIRTUAL_SM(EF_CUDA_SM90)"
	.elftype	@"ET_EXEC"


//--------------------- .nv.info                  --------------------------
	.section	.nv.info,"",@"SHT_CUDA_INFO"
	.align	4


	//----- nvinfo : EIATTR_REGCOUNT
	.align		4
        /*0000*/ 	.byte	0x04, 0x2f
        /*0002*/ 	.short	(.L_1 - .L_0)
	.align		4
.L_0:
        /*0004*/ 	.word	index@(triton_poi_fused_convolution_30)
        /*0008*/ 	.word	0x00000012


	//----- nvinfo : EIATTR_MIN_STACK_SIZE
	.align		4
.L_1:
        /*000c*/ 	.byte	0x04, 0x12
        /*000e*/ 	.short	(.L_3 - .L_2)
	.align		4
.L_2:
        /*0010*/ 	.word	index@(triton_poi_fused_convolution_30)
        /*0014*/ 	.word	0x00000000


	//----- nvinfo : EIATTR_FRAME_SIZE
	.align		4
.L_3:
        /*0018*/ 	.byte	0x04, 0x11
        /*001a*/ 	.short	(.L_5 - .L_4)
	.align		4
.L_4:
        /*001c*/ 	.word	index@(triton_poi_fused_convolution_30)
        /*0020*/ 	.word	0x00000000


	//----- nvinfo : EIATTR_MIN_STACK_SIZE
	.align		4
.L_5:
        /*0024*/ 	.byte	0x04, 0x12
        /*0026*/ 	.short	(.L_7 - .L_6)
	.align		4
.L_6:
        /*0028*/ 	.word	index@(triton_poi_fused_convolution_30)
        /*002c*/ 	.word	0x00000000
.L_7:


//--------------------- .nv.info.triton_poi_fused_convolution_30 --------------------------
	.section	.nv.info.triton_poi_fused_convolution_30,"",@"SHT_CUDA_INFO"
	.sectionflags	@""
	.align	4


	//----- nvinfo : EIATTR_CUDA_API_VERSION
	.align		4
        /*0000*/ 	.byte	0x04, 0x37
        /*0002*/ 	.short	(.L_9 - .L_8)
.L_8:
        /*0004*/ 	.word	0x0000007c


	//----- nvinfo : EIATTR_KPARAM_INFO
	.align		4
.L_9:
        /*0008*/ 	.byte	0x04, 0x17
        /*000a*/ 	.short	(.L_11 - .L_10)
.L_10:
        /*000c*/ 	.word	0x00000000
        /*0010*/ 	.short	0x0002
        /*0012*/ 	.short	0x0010
        /*0014*/ 	.byte	0x00, 0xf0, 0x11, 0x00


	//----- nvinfo : EIATTR_KPARAM_INFO
	.align		4
.L_11:
        /*0018*/ 	.byte	0x04, 0x17
        /*001a*/ 	.short	(.L_13 - .L_12)
.L_12:
        /*001c*/ 	.word	0x00000000
        /*0020*/ 	.short	0x0001
        /*0022*/ 	.short	0x0008
        /*0024*/ 	.byte	0x00, 0xf4, 0x21, 0x00


	//----- nvinfo : EIATTR_KPARAM_INFO
	.align		4
.L_13:
        /*0028*/ 	.byte	0x04, 0x17
        /*002a*/ 	.short	(.L_15 - .L_14)
.L_14:
        /*002c*/ 	.word	0x00000000
        /*0030*/ 	.short	0x0000
        /*0032*/ 	.short	0x0000
        /*0034*/ 	.byte	0x00, 0xf4, 0x21, 0x00


	//----- nvinfo : EIATTR_SPARSE_MMA_MASK
	.align		4
.L_15:
        /*0038*/ 	.byte	0x03, 0x50
        /*003a*/ 	.short	0x0000


	//----- nvinfo : EIATTR_MAXREG_COUNT
	.align		4
        /*003c*/ 	.byte	0x03, 0x1b
        /*003e*/ 	.short	0x00ff


	//----- nvinfo : EIATTR_EXIT_INSTR_OFFSETS
	.align		4
        /*0040*/ 	.byte	0x04, 0x1c
        /*0042*/ 	.short	(.L_17 - .L_16)


	//   ....[0]....
.L_16:
        /*0044*/ 	.word	0x00000260


	//----- nvinfo : EIATTR_REQNTID
	.align		4
.L_17:
        /*0048*/ 	.byte	0x04, 0x10
        /*004a*/ 	.short	(.L_19 - .L_18)
.L_18:
        /*004c*/ 	.word	0x00000080
        /*0050*/ 	.word	0x00000001
        /*0054*/ 	.word	0x00000001


	//----- nvinfo : EIATTR_CBANK_PARAM_SIZE
	.align		4
.L_19:
        /*0058*/ 	.byte	0x03, 0x19
        /*005a*/ 	.short	0x0014


	//----- nvinfo : EIATTR_PARAM_CBANK
	.align		4
        /*005c*/ 	.byte	0x04, 0x0a
        /*005e*/ 	.short	(.L_21 - .L_20)
	.align		4
.L_20:
        /*0060*/ 	.word	index@(.nv.constant0.triton_poi_fused_convolution_30)
        /*0064*/ 	.short	0x0210
        /*0066*/ 	.short	0x0014


	//----- nvinfo : EIATTR_SW_WAR
	.align		4
.L_21:
        /*0068*/ 	.byte	0x04, 0x36
        /*006a*/ 	.short	(.L_23 - .L_22)
.L_22:
        /*006c*/ 	.word	0x00000008
.L_23:


//--------------------- .nv.callgraph             --------------------------
	.section	.nv.callgraph,"",@"SHT_CUDA_CALLGRAPH"
	.align	4
	.sectionentsize	8
	.align		4
        /*0000*/ 	.word	0x00000000
	.align		4
        /*0004*/ 	.word	0xffffffff
	.align		4
        /*0008*/ 	.word	0x00000000
	.align		4
        /*000c*/ 	.word	0xfffffffe
	.align		4
        /*0010*/ 	.word	0x00000000
	.align		4
        /*0014*/ 	.word	0xfffffffd
	.align		4
        /*0018*/ 	.word	0x00000000
	.align		4
        /*001c*/ 	.word	0xfffffffc


//--------------------- .text.triton_poi_fused_convolution_30 --------------------------
	.section	.text.triton_poi_fused_convolution_30,"ax",@progbits
	.align	128
        .global         triton_poi_fused_convolution_30
        .type           triton_poi_fused_convolution_30,@function
        .size           triton_poi_fused_convolution_30,(.L_x_1 - triton_poi_fused_convolution_30)
        .other          triton_poi_fused_convolution_30,@"STO_CUDA_ENTRY STV_DEFAULT"
triton_poi_fused_convolution_30:
.text.triton_poi_fused_convolution_30:
[----:B------:R-:W-:Y:S01]  /*0000*/  LDC R1, c[0x0][0x28] ;  /* 0x00000a00ff017b82 */ /* 0x000fe20000000800 */
[----:B------:R-:W1:Y:S07]  /*0010*/  S2R R0, SR_TID.X ;  /* 0x0000000000007919 */ /* 0x000e6e0000002100 */
[----:B------:R-:W2:Y:S01]  /*0020*/  LDC.64 R2, c[0x0][0x218] ;  /* 0x00008600ff027b82 */ /* 0x000ea20000000a00 */
[----:B------:R-:W-:Y:S01]  /*0030*/  ULDC.64 UR4, c[0x0][0x208] ;  /* 0x0000820000047ab9 */ /* 0x000fe20000000a00 */
[----:B------:R-:W3:Y:S06]  /*0040*/  S2R R5, SR_CTAID.X ;  /* 0x0000000000057919 */ /* 0x000eec0000002500 */
[----:B------:R-:W4:Y:S01]  /*0050*/  LDC.64 R8, c[0x0][0x210] ;  /* 0x00008400ff087b82 */ /* 0x000f220000000a00 */
[----:B-1----:R-:W-:-:S02]  /*0060*/  SHF.L.U32 R0, R0, 0x2, RZ ;  /* 0x0000000200007819 */ /* 0x002fc400000006ff */
[----:B---3--:R-:W-:Y:S02]  /*0070*/  SHF.R.S32.HI R4, RZ, 0x15, R5 ;  /* 0x00000015ff047819 */ /* 0x008fe40000011405 */
[----:B------:R-:W-:Y:S02]  /*0080*/  LOP3.LUT R0, R0, 0x1fc, RZ, 0xc0, !PT ;  /* 0x000001fc00007812 */ /* 0x000fe400078ec0ff */
[----:B------:R-:W-:Y:S02]  /*0090*/  SGXT R4, R4, 0x1 ;  /* 0x000000010404781a */ /* 0x000fe40000000200 */
[----:B------:R-:W-:-:S04]  /*00a0*/  LEA R5, R5, R0, 0xa ;  /* 0x0000000005057211 */ /* 0x000fc800078e50ff */
[----:B------:R-:W-:Y:S01]  /*00b0*/  LEA.HI R4, R4, R5, RZ, 0xa ;  /* 0x0000000504047211 */ /* 0x000fe200078f50ff */
[----:B----4-:R-:W-:-:S04]  /*00c0*/  IMAD.WIDE R8, R5, 0x4, R8 ;  /* 0x0000000405087825 */ /* 0x010fc800078e0208 */
[----:B------:R-:W-:Y:S01]  /*00d0*/  VIADD R0, R4, 0x200 ;  /* 0x0000020004007836 */ /* 0x000fe20000000000 */
[----:B------:R-:W-:-:S04]  /*00e0*/  SHF.R.S32.HI R4, RZ, 0xa, R4 ;  /* 0x0000000aff047819 */ /* 0x000fc80000011404 */
[----:B------:R-:W-:Y:S02]  /*00f0*/  SHF.R.S32.HI R0, RZ, 0xa, R0 ;  /* 0x0000000aff007819 */ /* 0x000fe40000011400 */
[----:B------:R-:W-:Y:S02]  /*0100*/  LEA.HI R6, R4, R4, RZ, 0x8 ;  /* 0x0000000404067211 */ /* 0x000fe400078f40ff */
[----:B------:R-:W-:Y:S02]  /*0110*/  LEA.HI R10, R0, R0, RZ, 0x8 ;  /* 0x00000000000a7211 */ /* 0x000fe400078f40ff */
[----:B------:R-:W-:Y:S02]  /*0120*/  LOP3.LUT R7, R6, 0xffffff00, RZ, 0xc0, !PT ;  /* 0xffffff0006077812 */ /* 0x000fe400078ec0ff */
[----:B------:R-:W-:Y:S02]  /*0130*/  LOP3.LUT R11, R10, 0xffffff00, RZ, 0xc0, !PT ;  /* 0xffffff000a0b7812 */ /* 0x000fe400078ec0ff */
[----:B------:R-:W-:-:S03]  /*0140*/  IADD3 R7, R4, -R7, RZ ;  /* 0x8000000704077210 */ /* 0x000fc60007ffe0ff */
[----:B------:R-:W-:Y:S02]  /*0150*/  IMAD.IADD R13, R0, 0x1, -R11 ;  /* 0x00000001000d7824 */ /* 0x000fe400078e0a0b */
[--C-:B--2---:R-:W-:Y:S02]  /*0160*/  IMAD.WIDE R10, R7, 0x4, R2.reuse ;  /* 0x00000004070a7825 */ /* 0x104fe400078e0202 */
[----:B------:R-:W2:Y:S02]  /*0170*/  LDG.E.128 R4, desc[UR4][R8.64] ;  /* 0x0000000408047981 */ /* 0x000ea4000c1e1d00 */
[----:B------:R-:W-:Y:S02]  /*0180*/  IMAD.WIDE R2, R13, 0x4, R2 ;  /* 0x000000040d027825 */ /* 0x000fe400078e0202 */
[----:B------:R-:W2:Y:S04]  /*0190*/  LDG.E.EL R10, desc[UR4][R10.64] ;  /* 0x000000040a0a7981 */ /* 0x000ea8000c2e1900 */
[----:B------:R-:W3:Y:S04]  /*01a0*/  LDG.E.EL R2, desc[UR4][R2.64] ;  /* 0x0000000402027981 */ /* 0x000ee8000c2e1900 */
[----:B------:R-:W3:Y:S01]  /*01b0*/  LDG.E.128 R12, desc[UR4][R8.64+0x800] ;  /* 0x00080004080c7981 */ /* 0x000ee2000c1e1d00 */
[--C-:B--2---:R-:W-:Y:S01]  /*01c0*/  FADD R4, R4, R10.reuse ;  /* 0x0000000a04047221 */ /* 0x104fe20000000000 */
[--C-:B------:R-:W-:Y:S01]  /*01d0*/  FADD R5, R5, R10.reuse ;  /* 0x0000000a05057221 */ /* 0x100fe20000000000 */
[--C-:B------:R-:W-:Y:S01]  /*01e0*/  FADD R6, R6, R10.reuse ;  /* 0x0000000a06067221 */ /* 0x100fe20000000000 */
[----:B------:R-:W-:Y:S01]  /*01f0*/  FADD R7, R7, R10 ;  /* 0x0000000a07077221 */ /* 0x000fe20000000000 */
[--C-:B---3--:R-:W-:Y:S01]  /*0200*/  FADD R12, R12, R2.reuse ;  /* 0x000000020c0c7221 */ /* 0x108fe20000000000 */
[--C-:B------:R-:W-:Y:S01]  /*0210*/  FADD R13, R13, R2.reuse ;  /* 0x000000020d0d7221 */ /* 0x100fe20000000000 */
[--C-:B------:R-:W-:Y:S01]  /*0220*/  FADD R14, R14, R2.reuse ;  /* 0x000000020e0e7221 */ /* 0x100fe20000000000 */
[----:B------:R-:W-:Y:S01]  /*0230*/  FADD R15, R15, R2 ;  /* 0x000000020f0f7221 */ /* 0x000fe20000000000 */
[----:B------:R-:W-:Y:S04]  /*0240*/  STG.E.128 desc[UR4][R8.64], R4 ;  /* 0x0000000408007986 */ /* 0x000fe8000c101d04 */
[----:B------:R-:W-:Y:S01]  /*0250*/  STG.E.128 desc[UR4][R8.64+0x800], R12 ;  /* 0x0008000c08007986 */ /* 0x000fe2000c101d04 */
[----:B------:R-:W-:Y:S05]  /*0260*/  EXIT ;  /* 0x000000000000794d */ /* 0x000fea0003800000 */
.L_x_0:
[----:B------:R-:W-:-:S00]  /*0270*/  BRA `(.L_x_0) ;  /* 0xfffffffc00fc7947 */ /* 0x000fc0000383ffff */
[----:B------:R-:W-:-:S00]  /*0280*/  NOP ;  /* 0x0000000000007918 */ /* 0x000fc00000000000 */
[----:B------:R-:W-:-:S00]  /*0290*/  NOP ;  /* 0x0000000000007918 */ /* 0x000fc00000000000 */
[----:B------:R-:W-:-:S00]  /*02a0*/  NOP ;  /* 0x0000000000007918 */ /* 0x000fc00000000000 */
[----:B------:R-:W-:-:S00]  /*02b0*/  NOP ;  /* 0x0000000000007918 */ /* 0x000fc00000000000 */
[----:B------:R-:W-:-:S00]  /*02c0*/  NOP ;  /* 0x0000000000007918 */ /* 0x000fc00000000000 */
[----:B------:R-:W-:-:S00]  /*02d0*/  NOP ;  /* 0x0000000000007918 */ /* 0x000fc00000000000 */
[----:B------:R-:W-:-:S00]  /*02e0*/  NOP ;  /* 0x0000000000007918 */ /* 0x000fc00000000000 */
[----:B------:R-:W-:-:S00]  /*02f0*/  NOP ;  /* 0x0000000000007918 */ /* 0x000fc00000000000 */
.L_x_1:


//--------------------- .nv.constant0.triton_poi_fused_convolution_30 --------------------------
	.section	.nv.constant0.triton_poi_fused_convolution_30,"a",@progbits
	.sectionflags	@""
	.align	4
.nv.constant0.triton_poi_fused_convolution_30:
	.zero		548
